.version 6.5
.target sm_30
.address_size 64

.visible .entry bfind_shiftamt(
	.param .u64 input,
	.param .u64 output
)
{
	.reg .u64 	    in_addr;
    .reg .u64 	    out_addr;
    .reg .u32       temp<6>;

	ld.param.u64 	in_addr, [input];
    ld.param.u64 	out_addr, [output];

    ld.u32          	temp0, [in_addr];
	ld.u32          	temp1, [in_addr+4];
	ld.u32          	temp2, [in_addr+8];
	bfind.shiftamt.u32  temp3, temp0;
	bfind.shiftamt.u32  temp4, temp1;
	bfind.shiftamt.u32  temp5, temp2;
    st.u32          [out_addr], temp3;
	st.u32          [out_addr+4], temp4;
	st.u32          [out_addr+8], temp5;
	ret;
}


// ===== COMPILED SASS (sm_100) =====

	.target	sm_100

	.elftype	@"ET_EXEC"


//--------------------- .note.nv.tkinfo           --------------------------
	.section	.note.nv.tkinfo,"",@"SHT_NOTE"
	.sectionflags	@"SHF_NOTE_NV_TKINFO"
	.tkinfo
        /*0018*/ 	.word	0x00000002
        /*0030*/ 	.string	""
        /*0030*/ 	.string	"ptxas"
        /*0030*/ 	.string	"Cuda compilation tools, release 13.0, V13.0.88"
        /*0030*/ 	.string	"Build cuda_13.0.r13.0/compiler.36424714_0"
        /*0030*/ 	.string	"-arch sm_100 "



//--------------------- .note.nv.cuinfo           --------------------------
	.section	.note.nv.cuinfo,"",@"SHT_NOTE"
	.sectionflags	@"SHF_NOTE_NV_CUINFO"
        /*0018*/ 	.short	0x0002
        /*001a*/ 	.short	0x001e
        /*001c*/ 	.short	0x0082
	.zero		2


//--------------------- .nv.info                  --------------------------
	.section	.nv.info,"",@"SHT_CUDA_INFO"
	.align	4


	//----- nvinfo : EIATTR_REGCOUNT
	.align		4
        /*0000*/ 	.byte	0x04, 0x2f
        /*0002*/ 	.short	(.L_1 - .L_0)
	.align		4
.L_0:
        /*0004*/ 	.word	index@(bfind_shiftamt)
        /*0008*/ 	.word	0x0000000e


	//----- nvinfo : EIATTR_FRAME_SIZE
	.align		4
.L_1:
        /*000c*/ 	.byte	0x04, 0x11
        /*000e*/ 	.short	(.L_3 - .L_2)
	.align		4
.L_2:
        /*0010*/ 	.word	index@(bfind_shiftamt)
        /*0014*/ 	.word	0x00000000


	//----- nvinfo : EIATTR_MIN_STACK_SIZE
	.align		4
.L_3:
        /*0018*/ 	.byte	0x04, 0x12
        /*001a*/ 	.short	(.L_5 - .L_4)
	.align		4
.L_4:
        /*001c*/ 	.word	index@(bfind_shiftamt)
        /*0020*/ 	.word	0x00000000
.L_5:


//--------------------- .nv.compat                --------------------------
	.section	.nv.compat,"",@"SHT_CUDA_COMPAT_INFO"
	.align	4
        /*0000*/ 	.byte	0x02, 0x09, 0x00, 0x00, 0x02, 0x02, 0x01, 0x00, 0x02, 0x05, 0x05, 0x00, 0x03, 0x07, 0x01, 0x01
        /*0010*/ 	.byte	0x02, 0x03, 0x00, 0x00, 0x02, 0x06, 0x01, 0x00, 0x04, 0x0b, 0x08, 0x00, 0x09, 0x00, 0x00, 0x00
        /*0020*/ 	.byte	0x00, 0x00, 0x00, 0x00


//--------------------- .nv.info.bfind_shiftamt   --------------------------
	.section	.nv.info.bfind_shiftamt,"",@"SHT_CUDA_INFO"
	.sectionflags	@""
	.align	4


	//----- nvinfo : EIATTR_CUDA_API_VERSION
	.align		4
        /*0000*/ 	.byte	0x04, 0x37
        /*0002*/ 	.short	(.L_7 - .L_6)
.L_6:
        /*0004*/ 	.word	0x00000082


	//----- nvinfo : EIATTR_KPARAM_INFO
	.align		4
.L_7:
        /*0008*/ 	.byte	0x04, 0x17
        /*000a*/ 	.short	(.L_9 - .L_8)
.L_8:
        /*000c*/ 	.word	0x00000000
        /*0010*/ 	.short	0x0001
        /*0012*/ 	.short	0x0008
        /*0014*/ 	.byte	0x00, 0xf0, 0x21, 0x00


	//----- nvinfo : EIATTR_KPARAM_INFO
	.align		4
.L_9:
        /*0018*/ 	.byte	0x04, 0x17
        /*001a*/ 	.short	(.L_11 - .L_10)
.L_10:
        /*001c*/ 	.word	0x00000000
        /*0020*/ 	.short	0x0000
        /*0022*/ 	.short	0x0000
        /*0024*/ 	.byte	0x00, 0xf0, 0x21, 0x00


	//----- nvinfo : EIATTR_SPARSE_MMA_MASK
	.align		4
.L_11:
        /*0028*/ 	.byte	0x03, 0x50
        /*002a*/ 	.short	0x0000


	//----- nvinfo : EIATTR_MAXREG_COUNT
	.align		4
        /*002c*/ 	.byte	0x03, 0x1b
        /*002e*/ 	.short	0x00ff


	//----- nvinfo : EIATTR_MERCURY_ISA_VERSION
	.align		4
        /*0030*/ 	.byte	0x03, 0x5f
        /*0032*/ 	.short	0x0101


	//----- nvinfo : EIATTR_VRC_CTA_INIT_COUNT
	.align		4
        /*0034*/ 	.byte	0x02, 0x4a
	.zero		1
	.zero		1


	//----- nvinfo : EIATTR_EXIT_INSTR_OFFSETS
	.align		4
        /*0038*/ 	.byte	0x04, 0x1c
        /*003a*/ 	.short	(.L_13 - .L_12)


	//   ....[0]....
.L_12:
        /*003c*/ 	.word	0x000000d0


	//----- nvinfo : EIATTR_CBANK_PARAM_SIZE
	.align		4
.L_13:
        /*0040*/ 	.byte	0x03, 0x19
        /*0042*/ 	.short	0x0010


	//----- nvinfo : EIATTR_PARAM_CBANK
	.align		4
        /*0044*/ 	.byte	0x04, 0x0a
        /*0046*/ 	.short	(.L_15 - .L_14)
	.align		4
.L_14:
        /*0048*/ 	.word	index@(.nv.constant0.bfind_shiftamt)
        /*004c*/ 	.short	0x0380
        /*004e*/ 	.short	0x0010


	//----- nvinfo : EIATTR_SW_WAR
	.align		4
.L_15:
        /*0050*/ 	.byte	0x04, 0x36
        /*0052*/ 	.short	(.L_17 - .L_16)
.L_16:
        /*0054*/ 	.word	0x00000008
.L_17:


//--------------------- .nv.callgraph             --------------------------
	.section	.nv.callgraph,"",@"SHT_CUDA_CALLGRAPH"
	.align	4
	.sectionentsize	8
	.align		4
        /*0000*/ 	.word	0x00000000
	.align		4
        /*0004*/ 	.word	0xffffffff
	.align		4
        /*0008*/ 	.word	0x00000000
	.align		4
        /*000c*/ 	.word	0xfffffffe
	.align		4
        /*0010*/ 	.word	0x00000000
	.align		4
        /*0014*/ 	.word	0xfffffffd
	.align		4
        /*0018*/ 	.word	0x00000000
	.align		4
        /*001c*/ 	.word	0xfffffffc


//--------------------- .text.bfind_shiftamt      --------------------------
	.section	.text.bfind_shiftamt,"ax",@progbits
	.align	128
        .global         bfind_shiftamt
        .type           bfind_shiftamt,@function
        .size           bfind_shiftamt,(.L_x_1 - bfind_shiftamt)
        .other          bfind_shiftamt,@"STO_CUDA_ENTRY STV_DEFAULT"
bfind_shiftamt:
.text.bfind_shiftamt:
[----:B------:R-:W-:Y:S08]  /*0000*/  LDC R1, c[0x0][0x37c] ;  /* 0x0000df00ff017b82 */ /* 0x000ff00000000800 */
[----:B------:R-:W0:Y:S01]  /*0010*/  LDC.64 R2, c[0x0][0x380] ;  /* 0x0000e000ff027b82 */ /* 0x000e220000000a00 */
[----:B------:R-:W0:Y:S02]  /*0020*/  LDCU.64 UR4, c[0x0][0x358] ;  /* 0x00006b00ff0477ac */ /* 0x000e240008000a00 */
[----:B0-----:R-:W2:Y:S04]  /*0030*/  LD.E R0, desc[UR4][R2.64] ;  /* 0x0000000402007980 */ /* 0x001ea8000c101900 */
[----:B------:R-:W3:Y:S04]  /*0040*/  LD.E R6, desc[UR4][R2.64+0x4] ;  /* 0x0000040402067980 */ /* 0x000ee8000c101900 */
[----:B------:R-:W4:Y:S01]  /*0050*/  LD.E R7, desc[UR4][R2.64+0x8] ;  /* 0x0000080402077980 */ /* 0x000f22000c101900 */
[----:B------:R-:W0:Y:S01]  /*0060*/  LDC.64 R4, c[0x0][0x388] ;  /* 0x0000e200ff047b82 */ /* 0x000e220000000a00 */
[----:B--2---:R-:W0:Y:S08]  /*0070*/  FLO.U32.SH R9, R0 ;  /* 0x0000000000097300 */ /* 0x004e3000000e0400 */
[----:B---3--:R-:W1:Y:S01]  /*0080*/  FLO.U32.SH R11, R6 ;  /* 0x00000006000b7300 */ /* 0x008e6200000e0400 */
[----:B0-----:R-:W-:Y:S07]  /*0090*/  ST.E desc[UR4][R4.64], R9 ;  /* 0x0000000904007985 */ /* 0x001fee000c101904 */
[----:B----4-:R-:W0:Y:S01]  /*00a0*/  FLO.U32.SH R7, R7 ;  /* 0x0000000700077300 */ /* 0x010e2200000e0400 */
[----:B-1----:R-:W-:Y:S04]  /*00b0*/  ST.E desc[UR4][R4.64+0x4], R11 ;  /* 0x0000040b04007985 */ /* 0x002fe8000c101904 */
[----:B0-----:R-:W-:Y:S01]  /*00c0*/  ST.E desc[UR4][R4.64+0x8], R7 ;  /* 0x0000080704007985 */ /* 0x001fe2000c101904 */
[----:B------:R-:W-:Y:S05]  /*00d0*/  EXIT ;  /* 0x000000000000794d */ /* 0x000fea0003800000 */
.L_x_0:
[----:B------:R-:W-:-:S00]  /*00e0*/  BRA `(.L_x_0) ;  /* 0xfffffffc00fc7947 */ /* 0x000fc0000383ffff */
[----:B------:R-:W-:-:S00]  /*00f0*/  NOP ;  /* 0x0000000000007918 */ /* 0x000fc00000000000 */
        /* <DEDUP_REMOVED lines=8> */
.L_x_1:


//--------------------- .nv.shared.reserved.0     --------------------------
	.section	.nv.shared.reserved.0,"aw",@nobits
	.weak		__nv_reservedSMEM_offset_0_alias
	.size		__nv_reservedSMEM_offset_0_alias, 0, 64
	.other		__nv_reservedSMEM_offset_0_alias,@"STO_CUDA_RESERVED_SHARED STV_DEFAULT"
__nv_reservedSMEM_offset_0_alias:
	.zero		0
	.zero		64


//--------------------- .nv.constant0.bfind_shiftamt --------------------------
	.section	.nv.constant0.bfind_shiftamt,"a",@progbits
	.sectionflags	@""
	.align	4
.nv.constant0.bfind_shiftamt:
	.zero		912


//--------------------- SYMBOLS --------------------------

	.type		.nv.reservedSmem.offset0,@object
	.size		.nv.reservedSmem.offset0,0x4
